//
// Generated by NVIDIA NVVM Compiler
//
// Compiler Build ID: CL-36424714
// Cuda compilation tools, release 13.0, V13.0.88
// Based on NVVM 20.0.0
//

.version 9.0
.target sm_100
.address_size 64

	// .globl	_Z18tensor_prod_kernelPfS_
.global .align 4 .b8 self[256];
.global .align 4 .b8 log_self[256];
.global .align 4 .b8 row_sum[32];
.global .align 4 .b8 total[4];
.global .align 4 .b8 result[4];

.visible .entry _Z18tensor_prod_kernelPfS_(
	.param .u64 .ptr .align 1 _Z18tensor_prod_kernelPfS__param_0,
	.param .u64 .ptr .align 1 _Z18tensor_prod_kernelPfS__param_1
)
{
	.reg .pred 	%p<7>;
	.reg .b32 	%r<11>;
	.reg .b32 	%f<7>;
	.reg .b64 	%rd<21>;

	ld.param.u64 	%rd1, [_Z18tensor_prod_kernelPfS__param_0];
	ld.param.u64 	%rd2, [_Z18tensor_prod_kernelPfS__param_1];
	mov.u32 	%r3, %tid.y;
	mov.u32 	%r4, %ctaid.y;
	mov.u32 	%r5, %ntid.y;
	mad.lo.s32 	%r1, %r4, %r5, %r3;
	mov.u32 	%r6, %tid.x;
	mov.u32 	%r7, %ctaid.x;
	mov.u32 	%r8, %ntid.x;
	mad.lo.s32 	%r2, %r7, %r8, %r6;
	setp.gt.u32 	%p1, %r1, 7;
	setp.gt.s32 	%p2, %r2, 7;
	or.pred  	%p3, %p1, %p2;
	@%p3 bra 	$L__BB0_2;
	cvta.to.global.u64 	%rd3, %rd1;
	shl.b32 	%r9, %r1, 3;
	add.s32 	%r10, %r9, %r2;
	mul.wide.s32 	%rd4, %r10, 4;
	add.s64 	%rd5, %rd3, %rd4;
	ld.global.f32 	%f1, [%rd5];
	mul.wide.u32 	%rd6, %r1, 32;
	mov.u64 	%rd7, self;
	add.s64 	%rd8, %rd7, %rd6;
	mul.wide.s32 	%rd9, %r2, 4;
	add.s64 	%rd10, %rd8, %rd9;
	st.global.f32 	[%rd10], %f1;
	lg2.approx.f32 	%f2, %f1;
	mul.f32 	%f3, %f2, 0f3F317218;
	mov.u64 	%rd11, log_self;
	add.s64 	%rd12, %rd11, %rd6;
	add.s64 	%rd13, %rd12, %rd9;
	st.global.f32 	[%rd13], %f3;
$L__BB0_2:
	setp.ne.s32 	%p4, %r1, 0;
	setp.gt.s32 	%p5, %r2, 0;
	or.pred  	%p6, %p4, %p5;
	@%p6 bra 	$L__BB0_4;
	mul.wide.s32 	%rd14, %r2, 4;
	mov.u64 	%rd15, total;
	add.s64 	%rd16, %rd15, %rd14;
	ld.global.f32 	%f4, [%rd16];
	mul.f32 	%f5, %f4, 0f3FB8AA3B;
	ex2.approx.f32 	%f6, %f5;
	mov.u64 	%rd17, result;
	add.s64 	%rd18, %rd17, %rd14;
	st.global.f32 	[%rd18], %f6;
	cvta.to.global.u64 	%rd19, %rd2;
	add.s64 	%rd20, %rd19, %rd14;
	st.global.f32 	[%rd20], %f6;
$L__BB0_4:
	ret;

}


// ===== COMPILED SASS (sm_100) =====

	.target	sm_100

	.elftype	@"ET_EXEC"


//--------------------- .note.nv.tkinfo           --------------------------
	.section	.note.nv.tkinfo,"",@"SHT_NOTE"
	.sectionflags	@"SHF_NOTE_NV_TKINFO"
	.tkinfo
        /*0018*/ 	.word	0x00000002
        /*0030*/ 	.string	""
        /*0030*/ 	.string	"ptxas"
        /*0030*/ 	.string	"Cuda compilation tools, release 13.0, V13.0.88"
        /*0030*/ 	.string	"Build cuda_13.0.r13.0/compiler.36424714_0"
        /*0030*/ 	.string	"-arch sm_100 -m 64 "



//--------------------- .note.nv.cuinfo           --------------------------
	.section	.note.nv.cuinfo,"",@"SHT_NOTE"
	.sectionflags	@"SHF_NOTE_NV_CUINFO"
        /*0018*/ 	.short	0x0002
        /*001a*/ 	.short	0x0064
        /*001c*/ 	.short	0x0082
	.zero		2


//--------------------- .nv.info                  --------------------------
	.section	.nv.info,"",@"SHT_CUDA_INFO"
	.align	4


	//----- nvinfo : EIATTR_REGCOUNT
	.align		4
        /*0000*/ 	.byte	0x04, 0x2f
        /*0002*/ 	.short	(.L_6 - .L_5)
	.align		4
.L_5:
        /*0004*/ 	.word	index@(_Z18tensor_prod_kernelPfS_)
        /*0008*/ 	.word	0x0000000e


	//----- nvinfo : EIATTR_FRAME_SIZE
	.align		4
.L_6:
        /*000c*/ 	.byte	0x04, 0x11
        /*000e*/ 	.short	(.L_8 - .L_7)
	.align		4
.L_7:
        /*0010*/ 	.word	index@(_Z18tensor_prod_kernelPfS_)
        /*0014*/ 	.word	0x00000000


	//----- nvinfo : EIATTR_MIN_STACK_SIZE
	.align		4
.L_8:
        /*0018*/ 	.byte	0x04, 0x12
        /*001a*/ 	.short	(.L_10 - .L_9)
	.align		4
.L_9:
        /*001c*/ 	.word	index@(_Z18tensor_prod_kernelPfS_)
        /*0020*/ 	.word	0x00000000
.L_10:


//--------------------- .nv.compat                --------------------------
	.section	.nv.compat,"",@"SHT_CUDA_COMPAT_INFO"
	.align	4
        /*0000*/ 	.byte	0x02, 0x09, 0x00, 0x00, 0x02, 0x02, 0x01, 0x00, 0x02, 0x05, 0x05, 0x00, 0x03, 0x07, 0x01, 0x01
        /*0010*/ 	.byte	0x02, 0x03, 0x00, 0x00, 0x02, 0x06, 0x01, 0x00, 0x04, 0x0b, 0x08, 0x00, 0x01, 0x00, 0x00, 0x00
        /*0020*/ 	.byte	0x00, 0x00, 0x00, 0x00


//--------------------- .nv.info._Z18tensor_prod_kernelPfS_ --------------------------
	.section	.nv.info._Z18tensor_prod_kernelPfS_,"",@"SHT_CUDA_INFO"
	.sectionflags	@""
	.align	4


	//----- nvinfo : EIATTR_CUDA_API_VERSION
	.align		4
        /*0000*/ 	.byte	0x04, 0x37
        /*0002*/ 	.short	(.L_12 - .L_11)
.L_11:
        /*0004*/ 	.word	0x00000082


	//----- nvinfo : EIATTR_KPARAM_INFO
	.align		4
.L_12:
        /*0008*/ 	.byte	0x04, 0x17
        /*000a*/ 	.short	(.L_14 - .L_13)
.L_13:
        /*000c*/ 	.word	0x00000000
        /*0010*/ 	.short	0x0001
        /*0012*/ 	.short	0x0008
        /*0014*/ 	.byte	0x00, 0xf5, 0x21, 0x00


	//----- nvinfo : EIATTR_KPARAM_INFO
	.align		4
.L_14:
        /*0018*/ 	.byte	0x04, 0x17
        /*001a*/ 	.short	(.L_16 - .L_15)
.L_15:
        /*001c*/ 	.word	0x00000000
        /*0020*/ 	.short	0x0000
        /*0022*/ 	.short	0x0000
        /*0024*/ 	.byte	0x00, 0xf5, 0x21, 0x00


	//----- nvinfo : EIATTR_SPARSE_MMA_MASK
	.align		4
.L_16:
        /*0028*/ 	.byte	0x03, 0x50
        /*002a*/ 	.short	0x0000


	//----- nvinfo : EIATTR_MAXREG_COUNT
	.align		4
        /*002c*/ 	.byte	0x03, 0x1b
        /*002e*/ 	.short	0x00ff


	//----- nvinfo : EIATTR_MERCURY_ISA_VERSION
	.align		4
        /*0030*/ 	.byte	0x03, 0x5f
        /*0032*/ 	.short	0x0101


	//----- nvinfo : EIATTR_VRC_CTA_INIT_COUNT
	.align		4
        /*0034*/ 	.byte	0x02, 0x4a
	.zero		1
	.zero		1


	//----- nvinfo : EIATTR_EXIT_INSTR_OFFSETS
	.align		4
        /*0038*/ 	.byte	0x04, 0x1c
        /*003a*/ 	.short	(.L_18 - .L_17)


	//   ....[0]....
.L_17:
        /*003c*/ 	.word	0x00000220


	//   ....[1]....
        /*0040*/ 	.word	0x00000310


	//----- nvinfo : EIATTR_CRS_STACK_SIZE
	.align		4
.L_18:
        /*0044*/ 	.byte	0x04, 0x1e
        /*0046*/ 	.short	(.L_20 - .L_19)
.L_19:
        /*0048*/ 	.word	0x00000000


	//----- nvinfo : EIATTR_CBANK_PARAM_SIZE
	.align		4
.L_20:
        /*004c*/ 	.byte	0x03, 0x19
        /*004e*/ 	.short	0x0010


	//----- nvinfo : EIATTR_PARAM_CBANK
	.align		4
        /*0050*/ 	.byte	0x04, 0x0a
        /*0052*/ 	.short	(.L_22 - .L_21)
	.align		4
.L_21:
        /*0054*/ 	.word	index@(.nv.constant0._Z18tensor_prod_kernelPfS_)
        /*0058*/ 	.short	0x0380
        /*005a*/ 	.short	0x0010


	//----- nvinfo : EIATTR_SW_WAR
	.align		4
.L_22:
        /*005c*/ 	.byte	0x04, 0x36
        /*005e*/ 	.short	(.L_24 - .L_23)
.L_23:
        /*0060*/ 	.word	0x00000008
.L_24:


//--------------------- .nv.callgraph             --------------------------
	.section	.nv.callgraph,"",@"SHT_CUDA_CALLGRAPH"
	.align	4
	.sectionentsize	8
	.align		4
        /*0000*/ 	.word	0x00000000
	.align		4
        /*0004*/ 	.word	0xffffffff
	.align		4
        /*0008*/ 	.word	0x00000000
	.align		4
        /*000c*/ 	.word	0xfffffffe
	.align		4
        /*0010*/ 	.word	0x00000000
	.align		4
        /*0014*/ 	.word	0xfffffffd
	.align		4
        /*0018*/ 	.word	0x00000000
	.align		4
        /*001c*/ 	.word	0xfffffffc


//--------------------- .nv.constant4             --------------------------
	.section	.nv.constant4,"a",@progbits
	.align	8
	.align		8
.nv.constant4:
        /*0000*/ 	.dword	self
	.align		8
        /*0008*/ 	.dword	log_self
	.align		8
        /*0010*/ 	.dword	row_sum
	.align		8
        /*0018*/ 	.dword	total
	.align		8
        /*0020*/ 	.dword	result


//--------------------- .text._Z18tensor_prod_kernelPfS_ --------------------------
	.section	.text._Z18tensor_prod_kernelPfS_,"ax",@progbits
	.align	128
        .global         _Z18tensor_prod_kernelPfS_
        .type           _Z18tensor_prod_kernelPfS_,@function
        .size           _Z18tensor_prod_kernelPfS_,(.L_x_3 - _Z18tensor_prod_kernelPfS_)
        .other          _Z18tensor_prod_kernelPfS_,@"STO_CUDA_ENTRY STV_DEFAULT"
_Z18tensor_prod_kernelPfS_:
.text._Z18tensor_prod_kernelPfS_:
[----:B------:R-:W-:Y:S01]  /*0000*/  LDC R1, c[0x0][0x37c] ;  /* 0x0000df00ff017b82 */ /* 0x000fe20000000800 */
[----:B------:R-:W0:Y:S07]  /*0010*/  S2R R0, SR_TID.X ;  /* 0x0000000000007919 */ /* 0x000e2e0000002100 */
[----:B------:R-:W1:Y:S01]  /*0020*/  LDC R2, c[0x0][0x364] ;  /* 0x0000d900ff027b82 */ /* 0x000e620000000800 */
[----:B------:R-:W-:Y:S01]  /*0030*/  BSSY.RECONVERGENT B0, `(.L_x_0) ;  /* 0x000001e000007945 */ /* 0x000fe20003800200 */
[----:B------:R-:W1:Y:S06]  /*0040*/  S2R R9, SR_TID.Y ;  /* 0x0000000000097919 */ /* 0x000e6c0000002200 */
[----:B------:R-:W0:Y:S08]  /*0050*/  S2UR UR5, SR_CTAID.X ;  /* 0x00000000000579c3 */ /* 0x000e300000002500 */
[----:B------:R-:W0:Y:S08]  /*0060*/  LDC R3, c[0x0][0x360] ;  /* 0x0000d800ff037b82 */ /* 0x000e300000000800 */
[----:B------:R-:W1:Y:S01]  /*0070*/  S2UR UR4, SR_CTAID.Y ;  /* 0x00000000000479c3 */ /* 0x000e620000002600 */
[----:B0-----:R-:W-:-:S05]  /*0080*/  IMAD R0, R3, UR5, R0 ;  /* 0x0000000503007c24 */ /* 0x001fca000f8e0200 */
[C---:B------:R-:W-:Y:S02]  /*0090*/  ISETP.GT.AND P0, PT, R0.reuse, 0x7, PT ;  /* 0x000000070000780c */ /* 0x040fe40003f04270 */
[----:B------:R-:W-:Y:S01]  /*00a0*/  ISETP.GT.AND P1, PT, R0, RZ, PT ;  /* 0x000000ff0000720c */ /* 0x000fe20003f24270 */
[----:B-1----:R-:W-:Y:S01]  /*00b0*/  IMAD R9, R2, UR4, R9 ;  /* 0x0000000402097c24 */ /* 0x002fe2000f8e0209 */
[----:B------:R-:W0:Y:S04]  /*00c0*/  LDCU.64 UR4, c[0x0][0x358] ;  /* 0x00006b00ff0477ac */ /* 0x000e280008000a00 */
[C---:B------:R-:W-:Y:S02]  /*00d0*/  ISETP.GT.U32.OR P0, PT, R9.reuse, 0x7, P0 ;  /* 0x000000070900780c */ /* 0x040fe40000704470 */
[----:B------:R-:W-:-:S11]  /*00e0*/  ISETP.NE.OR P1, PT, R9, RZ, P1 ;  /* 0x000000ff0900720c */ /* 0x000fd60000f25670 */
[----:B------:R-:W-:Y:S05]  /*00f0*/  @P0 BRA `(.L_x_1) ;  /* 0x0000000000440947 */ /* 0x000fea0003800000 */
[----:B------:R-:W1:Y:S01]  /*0100*/  LDC.64 R2, c[0x0][0x380] ;  /* 0x0000e000ff027b82 */ /* 0x000e620000000a00 */
[----:B------:R-:W-:-:S07]  /*0110*/  LEA R5, R9, R0, 0x3 ;  /* 0x0000000009057211 */ /* 0x000fce00078e18ff */
[----:B------:R-:W2:Y:S01]  /*0120*/  LDC.64 R6, c[0x4][0x8] ;  /* 0x01000200ff067b82 */ /* 0x000ea20000000a00 */
[----:B-1----:R-:W-:-:S07]  /*0130*/  IMAD.WIDE R2, R5, 0x4, R2 ;  /* 0x0000000405027825 */ /* 0x002fce00078e0202 */
[----:B------:R-:W1:Y:S01]  /*0140*/  LDC.64 R4, c[0x4][RZ] ;  /* 0x01000000ff047b82 */ /* 0x000e620000000a00 */
[----:B0-----:R-:W3:Y:S01]  /*0150*/  LDG.E R11, desc[UR4][R2.64] ;  /* 0x00000004020b7981 */ /* 0x001ee2000c1e1900 */
[----:B--2---:R-:W-:-:S04]  /*0160*/  IMAD.WIDE.U32 R6, R9, 0x20, R6 ;  /* 0x0000002009067825 */ /* 0x004fc800078e0006 */
[----:B------:R-:W-:-:S04]  /*0170*/  IMAD.WIDE R6, R0, 0x4, R6 ;  /* 0x0000000400067825 */ /* 0x000fc800078e0206 */
[----:B-1----:R-:W-:-:S04]  /*0180*/  IMAD.WIDE.U32 R4, R9, 0x20, R4 ;  /* 0x0000002009047825 */ /* 0x002fc800078e0004 */
[----:B------:R-:W-:Y:S01]  /*0190*/  IMAD.WIDE R4, R0, 0x4, R4 ;  /* 0x0000000400047825 */ /* 0x000fe200078e0204 */
[----:B---3--:R-:W-:-:S04]  /*01a0*/  FSETP.GEU.AND P0, PT, |R11|, 1.175494350822287508e-38, PT ;  /* 0x008000000b00780b */ /* 0x008fc80003f0e200 */
[----:B------:R0:W-:Y:S09]  /*01b0*/  STG.E desc[UR4][R4.64], R11 ;  /* 0x0000000b04007986 */ /* 0x0001f2000c101904 */
[----:B0-----:R-:W-:-:S04]  /*01c0*/  @!P0 FMUL R11, R11, 16777216 ;  /* 0x4b8000000b0b8820 */ /* 0x001fc80000400000 */
[----:B------:R-:W0:Y:S02]  /*01d0*/  MUFU.LG2 R8, R11 ;  /* 0x0000000b00087308 */ /* 0x000e240000000c00 */
[----:B0-----:R-:W-:-:S04]  /*01e0*/  @!P0 FADD R8, R8, -24 ;  /* 0xc1c0000008088421 */ /* 0x001fc80000000000 */
[----:B------:R-:W-:-:S05]  /*01f0*/  FMUL R3, R8, 0.69314718246459960938 ;  /* 0x3f31721808037820 */ /* 0x000fca0000400000 */
[----:B------:R1:W-:Y:S02]  /*0200*/  STG.E desc[UR4][R6.64], R3 ;  /* 0x0000000306007986 */ /* 0x0003e4000c101904 */
.L_x_1:
[----:B0-----:R-:W-:Y:S05]  /*0210*/  BSYNC.RECONVERGENT B0 ;  /* 0x0000000000007941 */ /* 0x001fea0003800200 */
.L_x_0:
[----:B------:R-:W-:Y:S05]  /*0220*/  @P1 EXIT ;  /* 0x000000000000194d */ /* 0x000fea0003800000 */
[----:B-1----:R-:W0:Y:S08]  /*0230*/  LDC.64 R2, c[0x4][0x18] ;  /* 0x01000600ff027b82 */ /* 0x002e300000000a00 */
[----:B------:R-:W1:Y:S08]  /*0240*/  LDC.64 R4, c[0x4][0x20] ;  /* 0x01000800ff047b82 */ /* 0x000e700000000a00 */
[----:B------:R-:W2:Y:S01]  /*0250*/  LDC.64 R6, c[0x0][0x388] ;  /* 0x0000e200ff067b82 */ /* 0x000ea20000000a00 */
[----:B0-----:R-:W-:-:S06]  /*0260*/  IMAD.WIDE R2, R0, 0x4, R2 ;  /* 0x0000000400027825 */ /* 0x001fcc00078e0202 */
[----:B------:R-:W3:Y:S01]  /*0270*/  LDG.E R2, desc[UR4][R2.64] ;  /* 0x0000000402027981 */ /* 0x000ee2000c1e1900 */
[----:B-1----:R-:W-:-:S04]  /*0280*/  IMAD.WIDE R4, R0, 0x4, R4 ;  /* 0x0000000400047825 */ /* 0x002fc800078e0204 */
[----:B--2---:R-:W-:-:S04]  /*0290*/  IMAD.WIDE R6, R0, 0x4, R6 ;  /* 0x0000000400067825 */ /* 0x004fc800078e0206 */
[----:B---3--:R-:W-:-:S05]  /*02a0*/  FMUL R8, R2, 1.4426950216293334961 ;  /* 0x3fb8aa3b02087820 */ /* 0x008fca0000400000 */
[----:B------:R-:W-:-:S13]  /*02b0*/  FSETP.GEU.AND P0, PT, R8, -126, PT ;  /* 0xc2fc00000800780b */ /* 0x000fda0003f0e000 */
[----:B------:R-:W-:-:S04]  /*02c0*/  @!P0 FMUL R8, R8, 0.5 ;  /* 0x3f00000008088820 */ /* 0x000fc80000400000 */
[----:B------:R-:W0:Y:S02]  /*02d0*/  MUFU.EX2 R9, R8 ;  /* 0x0000000800097308 */ /* 0x000e240000000800 */
[----:B0-----:R-:W-:-:S05]  /*02e0*/  @!P0 FMUL R9, R9, R9 ;  /* 0x0000000909098220 */ /* 0x001fca0000400000 */
[----:B------:R-:W-:Y:S04]  /*02f0*/  STG.E desc[UR4][R4.64], R9 ;  /* 0x0000000904007986 */ /* 0x000fe8000c101904 */
[----:B------:R-:W-:Y:S01]  /*0300*/  STG.E desc[UR4][R6.64], R9 ;  /* 0x0000000906007986 */ /* 0x000fe2000c101904 */
[----:B------:R-:W-:Y:S05]  /*0310*/  EXIT ;  /* 0x000000000000794d */ /* 0x000fea0003800000 */
.L_x_2:
[----:B------:R-:W-:-:S00]  /*0320*/  BRA `(.L_x_2) ;  /* 0xfffffffc00fc7947 */ /* 0x000fc0000383ffff */
[----:B------:R-:W-:-:S00]  /*0330*/  NOP ;  /* 0x0000000000007918 */ /* 0x000fc00000000000 */
        /* <DEDUP_REMOVED lines=12> */
.L_x_3:


//--------------------- .nv.shared.reserved.0     --------------------------
	.section	.nv.shared.reserved.0,"aw",@nobits
	.weak		__nv_reservedSMEM_offset_0_alias
	.size		__nv_reservedSMEM_offset_0_alias, 0, 64
	.other		__nv_reservedSMEM_offset_0_alias,@"STO_CUDA_RESERVED_SHARED STV_DEFAULT"
__nv_reservedSMEM_offset_0_alias:
	.zero		0
	.zero		64


//--------------------- .nv.global                --------------------------
	.section	.nv.global,"aw",@nobits
	.align	4
.nv.global:
	.type		result,@object
	.size		result,(total - result)
result:
	.zero		4
	.type		total,@object
	.size		total,(row_sum - total)
total:
	.zero		4
	.type		row_sum,@object
	.size		row_sum,(self - row_sum)
row_sum:
	.zero		32
	.type		self,@object
	.size		self,(log_self - self)
self:
	.zero		256
	.type		log_self,@object
	.size		log_self,(.L_1 - log_self)
log_self:
	.zero		256
.L_1:


//--------------------- .nv.constant0._Z18tensor_prod_kernelPfS_ --------------------------
	.section	.nv.constant0._Z18tensor_prod_kernelPfS_,"a",@progbits
	.sectionflags	@""
	.align	4
.nv.constant0._Z18tensor_prod_kernelPfS_:
	.zero		912


//--------------------- SYMBOLS --------------------------

	.type		.nv.reservedSmem.offset0,@object
	.size		.nv.reservedSmem.offset0,0x4
